//
// Generated by NVIDIA NVVM Compiler
//
// Compiler Build ID: CL-36424714
// Cuda compilation tools, release 13.0, V13.0.88
// Based on NVVM 20.0.0
//

.version 9.0
.target sm_100
.address_size 64

	// .globl	_Z11printKernelv
.extern .func  (.param .b32 func_retval0) vprintf
(
	.param .b64 vprintf_param_0,
	.param .b64 vprintf_param_1
)
;
.global .align 1 .b8 $str[23] = {84, 104, 114, 101, 97, 100, 32, 37, 100, 32, 105, 110, 32, 98, 108, 111, 99, 107, 32, 37, 100, 10};

.visible .entry _Z11printKernelv()
{
	.local .align 8 .b8 	__local_depot0[8];
	.reg .b64 	%SP;
	.reg .b64 	%SPL;
	.reg .b32 	%r<5>;
	.reg .b64 	%rd<5>;

	mov.u64 	%SPL, __local_depot0;
	cvta.local.u64 	%SP, %SPL;
	add.u64 	%rd1, %SP, 0;
	add.u64 	%rd2, %SPL, 0;
	mov.u32 	%r1, %tid.x;
	mov.u32 	%r2, %ctaid.x;
	st.local.v2.u32 	[%rd2], {%r1, %r2};
	mov.u64 	%rd3, $str;
	cvta.global.u64 	%rd4, %rd3;
	{ // callseq 0, 0
	.param .b64 param0;
	st.param.b64 	[param0], %rd4;
	.param .b64 param1;
	st.param.b64 	[param1], %rd1;
	.param .b32 retval0;
	call.uni (retval0), 
	vprintf, 
	(
	param0, 
	param1
	);
	ld.param.b32 	%r3, [retval0];
	} // callseq 0
	ret;

}


// ===== COMPILED SASS (sm_100) =====

	.target	sm_100

	.elftype	@"ET_EXEC"


//--------------------- .note.nv.tkinfo           --------------------------
	.section	.note.nv.tkinfo,"",@"SHT_NOTE"
	.sectionflags	@"SHF_NOTE_NV_TKINFO"
	.tkinfo
        /*0018*/ 	.word	0x00000002
        /*0030*/ 	.string	""
        /*0030*/ 	.string	"ptxas"
        /*0030*/ 	.string	"Cuda compilation tools, release 13.0, V13.0.88"
        /*0030*/ 	.string	"Build cuda_13.0.r13.0/compiler.36424714_0"
        /*0030*/ 	.string	"-arch sm_100 -m 64 "



//--------------------- .note.nv.cuinfo           --------------------------
	.section	.note.nv.cuinfo,"",@"SHT_NOTE"
	.sectionflags	@"SHF_NOTE_NV_CUINFO"
        /*0018*/ 	.short	0x0002
        /*001a*/ 	.short	0x0064
        /*001c*/ 	.short	0x0082
	.zero		2


//--------------------- .nv.info                  --------------------------
	.section	.nv.info,"",@"SHT_CUDA_INFO"
	.align	4


	//----- nvinfo : EIATTR_REGCOUNT
	.align		4
        /*0000*/ 	.byte	0x04, 0x2f
        /*0002*/ 	.short	(.L_2 - .L_1)
	.align		4
.L_1:
        /*0004*/ 	.word	index@(_Z11printKernelv)
        /*0008*/ 	.word	0x00000018


	//----- nvinfo : EIATTR_FRAME_SIZE
	.align		4
.L_2:
        /*000c*/ 	.byte	0x04, 0x11
        /*000e*/ 	.short	(.L_4 - .L_3)
	.align		4
.L_3:
        /*0010*/ 	.word	index@(_Z11printKernelv)
        /*0014*/ 	.word	0x00000008


	//----- nvinfo : EIATTR_MIN_STACK_SIZE
	.align		4
.L_4:
        /*0018*/ 	.byte	0x04, 0x12
        /*001a*/ 	.short	(.L_6 - .L_5)
	.align		4
.L_5:
        /*001c*/ 	.word	index@(_Z11printKernelv)
        /*0020*/ 	.word	0x00000008
.L_6:


//--------------------- .nv.compat                --------------------------
	.section	.nv.compat,"",@"SHT_CUDA_COMPAT_INFO"
	.align	4
        /*0000*/ 	.byte	0x02, 0x09, 0x00, 0x00, 0x02, 0x02, 0x01, 0x00, 0x02, 0x05, 0x05, 0x00, 0x03, 0x07, 0x01, 0x01
        /*0010*/ 	.byte	0x02, 0x03, 0x00, 0x00, 0x02, 0x06, 0x01, 0x00, 0x04, 0x0b, 0x08, 0x00, 0x09, 0x00, 0x00, 0x00
        /*0020*/ 	.byte	0x00, 0x00, 0x00, 0x00


//--------------------- .nv.info._Z11printKernelv --------------------------
	.section	.nv.info._Z11printKernelv,"",@"SHT_CUDA_INFO"
	.sectionflags	@""
	.align	4


	//----- nvinfo : EIATTR_CUDA_API_VERSION
	.align		4
        /*0000*/ 	.byte	0x04, 0x37
        /*0002*/ 	.short	(.L_8 - .L_7)
.L_7:
        /*0004*/ 	.word	0x00000082


	//----- nvinfo : EIATTR_SPARSE_MMA_MASK
	.align		4
.L_8:
        /*0008*/ 	.byte	0x03, 0x50
        /*000a*/ 	.short	0x0000


	//----- nvinfo : EIATTR_MAXREG_COUNT
	.align		4
        /*000c*/ 	.byte	0x03, 0x1b
        /*000e*/ 	.short	0x00ff


	//----- nvinfo : EIATTR_EXTERNS
	.align		4
        /*0010*/ 	.byte	0x04, 0x0f
        /*0012*/ 	.short	(.L_10 - .L_9)


	//   ....[0]....
	.align		4
.L_9:
        /*0014*/ 	.word	index@(vprintf)


	//----- nvinfo : EIATTR_MERCURY_ISA_VERSION
	.align		4
.L_10:
        /*0018*/ 	.byte	0x03, 0x5f
        /*001a*/ 	.short	0x0101


	//----- nvinfo : EIATTR_VRC_CTA_INIT_COUNT
	.align		4
        /*001c*/ 	.byte	0x02, 0x4a
	.zero		1
	.zero		1


	//----- nvinfo : EIATTR_SYSCALL_OFFSETS
	.align		4
        /*0020*/ 	.byte	0x04, 0x46
        /*0022*/ 	.short	(.L_12 - .L_11)


	//   ....[0]....
.L_11:
        /*0024*/ 	.word	0x000000f0


	//----- nvinfo : EIATTR_EXIT_INSTR_OFFSETS
	.align		4
.L_12:
        /*0028*/ 	.byte	0x04, 0x1c
        /*002a*/ 	.short	(.L_14 - .L_13)


	//   ....[0]....
.L_13:
        /*002c*/ 	.word	0x00000100


	//----- nvinfo : EIATTR_SW_WAR
	.align		4
.L_14:
        /*0030*/ 	.byte	0x04, 0x36
        /*0032*/ 	.short	(.L_16 - .L_15)
.L_15:
        /*0034*/ 	.word	0x00000008
.L_16:


//--------------------- .nv.callgraph             --------------------------
	.section	.nv.callgraph,"",@"SHT_CUDA_CALLGRAPH"
	.align	4
	.sectionentsize	8
	.align		4
        /*0000*/ 	.word	0x00000000
	.align		4
        /*0004*/ 	.word	0xffffffff
	.align		4
        /*0008*/ 	.word	index@(_Z11printKernelv)
	.align		4
        /*000c*/ 	.word	index@(vprintf)
	.align		4
        /*0010*/ 	.word	0x00000000
	.align		4
        /*0014*/ 	.word	0xfffffffe
	.align		4
        /*0018*/ 	.word	0x00000000
	.align		4
        /*001c*/ 	.word	0xfffffffd
	.align		4
        /*0020*/ 	.word	0x00000000
	.align		4
        /*0024*/ 	.word	0xfffffffc


//--------------------- .nv.constant4             --------------------------
	.section	.nv.constant4,"a",@progbits
	.align	8
	.align		8
.nv.constant4:
        /*0000*/ 	.dword	vprintf
	.align		8
        /*0008*/ 	.dword	$str


//--------------------- .text._Z11printKernelv    --------------------------
	.section	.text._Z11printKernelv,"ax",@progbits
	.align	128
        .global         _Z11printKernelv
        .type           _Z11printKernelv,@function
        .size           _Z11printKernelv,(.L_x_2 - _Z11printKernelv)
        .other          _Z11printKernelv,@"STO_CUDA_ENTRY STV_DEFAULT"
_Z11printKernelv:
.text._Z11printKernelv:
[----:B------:R-:W0:Y:S01]  /*0000*/  LDC R1, c[0x0][0x37c] ;  /* 0x0000df00ff017b82 */ /* 0x000e220000000800 */
[----:B------:R-:W1:Y:S01]  /*0010*/  S2R R8, SR_TID.X ;  /* 0x0000000000087919 */ /* 0x000e620000002100 */
[----:B0-----:R-:W-:Y:S01]  /*0020*/  VIADD R1, R1, 0xfffffff8 ;  /* 0xfffffff801017836 */ /* 0x001fe20000000000 */
[----:B------:R-:W-:Y:S01]  /*0030*/  MOV R0, 0x0 ;  /* 0x0000000000007802 */ /* 0x000fe20000000f00 */
[----:B------:R-:W0:Y:S01]  /*0040*/  LDCU UR4, c[0x0][0x2f8] ;  /* 0x00005f00ff0477ac */ /* 0x000e220008000800 */
[----:B------:R-:W1:Y:S03]  /*0050*/  S2R R9, SR_CTAID.X ;  /* 0x0000000000097919 */ /* 0x000e660000002500 */
[----:B------:R2:W3:Y:S01]  /*0060*/  LDC.64 R2, c[0x4][R0] ;  /* 0x0100000000027b82 */ /* 0x0004e20000000a00 */
[----:B------:R-:W4:Y:S01]  /*0070*/  LDCU.64 UR6, c[0x4][0x8] ;  /* 0x01000100ff0677ac */ /* 0x000f220008000a00 */
[----:B------:R-:W5:Y:S01]  /*0080*/  LDCU UR5, c[0x0][0x2fc] ;  /* 0x00005f80ff0577ac */ /* 0x000f620008000800 */
[----:B0-----:R-:W-:Y:S01]  /*0090*/  IADD3 R6, P0, PT, R1, UR4, RZ ;  /* 0x0000000401067c10 */ /* 0x001fe2000ff1e0ff */
[----:B----4-:R-:W-:Y:S01]  /*00a0*/  IMAD.U32 R4, RZ, RZ, UR6 ;  /* 0x00000006ff047e24 */ /* 0x010fe2000f8e00ff */
[----:B------:R-:W-:-:S03]  /*00b0*/  MOV R5, UR7 ;  /* 0x0000000700057c02 */ /* 0x000fc60008000f00 */
[----:B-----5:R-:W-:Y:S01]  /*00c0*/  IMAD.X R7, RZ, RZ, UR5, P0 ;  /* 0x00000005ff077e24 */ /* 0x020fe200080e06ff */
[----:B-1----:R2:W-:Y:S07]  /*00d0*/  STL.64 [R1], R8 ;  /* 0x0000000801007387 */ /* 0x0025ee0000100a00 */
[----:B------:R-:W-:-:S07]  /*00e0*/  LEPC R20, `(.L_x_0) ;  /* 0x000000001014794e */ /* 0x000fce0000000000 */
[----:B--23--:R-:W-:Y:S05]  /*00f0*/  CALL.ABS.NOINC R2 ;  /* 0x0000000002007343 */ /* 0x00cfea0003c00000 */
.L_x_0:
[----:B------:R-:W-:Y:S05]  /*0100*/  EXIT ;  /* 0x000000000000794d */ /* 0x000fea0003800000 */
.L_x_1:
[----:B------:R-:W-:-:S00]  /*0110*/  BRA `(.L_x_1) ;  /* 0xfffffffc00fc7947 */ /* 0x000fc0000383ffff */
[----:B------:R-:W-:-:S00]  /*0120*/  NOP ;  /* 0x0000000000007918 */ /* 0x000fc00000000000 */
        /* <DEDUP_REMOVED lines=13> */
.L_x_2:


//--------------------- .nv.global.init           --------------------------
	.section	.nv.global.init,"aw",@progbits
.nv.global.init:
	.type		$str,@object
	.size		$str,(.L_0 - $str)
$str:
        /*0000*/ 	.byte	0x54, 0x68, 0x72, 0x65, 0x61, 0x64, 0x20, 0x25, 0x64, 0x20, 0x69, 0x6e, 0x20, 0x62, 0x6c, 0x6f
        /*0010*/ 	.byte	0x63, 0x6b, 0x20, 0x25, 0x64, 0x0a, 0x00
.L_0:


//--------------------- .nv.shared.reserved.0     --------------------------
	.section	.nv.shared.reserved.0,"aw",@nobits
	.weak		__nv_reservedSMEM_offset_0_alias
	.size		__nv_reservedSMEM_offset_0_alias, 0, 64
	.other		__nv_reservedSMEM_offset_0_alias,@"STO_CUDA_RESERVED_SHARED STV_DEFAULT"
__nv_reservedSMEM_offset_0_alias:
	.zero		0
	.zero		64


//--------------------- .nv.constant0._Z11printKernelv --------------------------
	.section	.nv.constant0._Z11printKernelv,"a",@progbits
	.sectionflags	@""
	.align	4
.nv.constant0._Z11printKernelv:
	.zero		896


//--------------------- SYMBOLS --------------------------

	.type		.nv.reservedSmem.offset0,@object
	.size		.nv.reservedSmem.offset0,0x4
	.type		vprintf,@function
